//
// Generated by NVIDIA NVVM Compiler
//
// Compiler Build ID: CL-36424714
// Cuda compilation tools, release 13.0, V13.0.88
// Based on NVVM 20.0.0
//

.version 9.0
.target sm_100
.address_size 64

	// .globl	kernel

.visible .entry kernel(
	.param .u64 .ptr .align 1 kernel_param_0,
	.param .u64 .ptr .align 1 kernel_param_1,
	.param .u32 kernel_param_2,
	.param .u32 kernel_param_3,
	.param .u32 kernel_param_4
)
{
	.reg .pred 	%p<24>;
	.reg .b32 	%r<176>;
	.reg .b32 	%f<17>;
	.reg .b64 	%rd<86>;

	ld.param.u64 	%rd25, [kernel_param_0];
	ld.param.u64 	%rd26, [kernel_param_1];
	cvta.to.global.u64 	%rd1, %rd26;
	// begin inline asm
	mov.u32 %r80, %smid;
	// end inline asm
	mov.u32 	%r1, %tid.x;
	setp.lt.u32 	%p1, %r1, 16;
	setp.eq.s32 	%p2, %r80, 0;
	and.pred  	%p3, %p1, %p2;
	@%p3 bra 	$L__BB0_2;
	mov.b32 	%r131, 10000;
	// begin inline asm
	nanosleep.u32 %r131;
	// end inline asm
	bra.uni 	$L__BB0_33;
$L__BB0_2:
	cvta.to.global.u64 	%rd2, %rd25;
	shl.b32 	%r82, %r1, 4;
	cvt.u64.u32 	%rd28, %r82;
	and.b64  	%rd29, %rd28, 112;
	add.s64 	%rd3, %rd25, %rd29;
	mov.b32 	%r132, 0;
	mov.u32 	%r170, %r132;
	mov.u32 	%r169, %r132;
	mov.u32 	%r168, %r132;
	mov.u32 	%r167, %r132;
$L__BB0_3:
	and.b32  	%r83, %r132, 2;
	setp.ne.s32 	%p4, %r83, 0;
	@%p4 bra 	$L__BB0_12;
	setp.lt.u32 	%p5, %r1, 8;
	shl.b32 	%r90, %r132, 4;
	add.s32 	%r91, %r90, 40;
	selp.b32 	%r92, %r90, %r91, %p5;
	mul.wide.u32 	%rd33, %r92, 16;
	add.s64 	%rd84, %rd3, %rd33;
	mul.wide.s32 	%rd34, %r170, 16;
	add.s64 	%rd30, %rd84, %rd34;
	// begin inline asm
	ld.global.cg.v4.u32 {%r84,%r85,%r86,%r87}, [%rd30];
	// end inline asm
	add.s32 	%r138, %r84, %r170;
	add.s32 	%r139, %r85, %r169;
	add.s32 	%r140, %r86, %r168;
	add.s32 	%r141, %r87, %r167;
	// begin inline asm
	discard.global.L2 [%rd84], 128;
	// end inline asm
	// begin inline asm
	membar.cta;
	// end inline asm
	mov.b32 	%r88, 100;
	// begin inline asm
	nanosleep.u32 %r88;
	// end inline asm
	mov.b64 	%rd76, 0;
	mov.b32 	%r137, 0;
$L__BB0_5:
	.pragma "nounroll";
	// begin inline asm
	mov.u64 	%rd35, %clock64;
	// end inline asm
	mul.wide.s32 	%rd39, %r138, 16;
	add.s64 	%rd36, %rd84, %rd39;
	// begin inline asm
	ld.global.cg.v4.u32 {%r93,%r94,%r95,%r96}, [%rd36];
	// end inline asm
	add.s32 	%r138, %r93, %r138;
	add.s32 	%r139, %r94, %r139;
	add.s32 	%r140, %r95, %r140;
	add.s32 	%r141, %r96, %r141;
	// begin inline asm
	mov.u64 	%rd37, %clock64;
	// end inline asm
	sub.s64 	%rd40, %rd76, %rd35;
	add.s64 	%rd76, %rd40, %rd37;
	// begin inline asm
	discard.global.L2 [%rd84], 128;
	// end inline asm
	mov.b32 	%r97, 50;
	// begin inline asm
	nanosleep.u32 %r97;
	// end inline asm
	add.s32 	%r137, %r137, 1;
	setp.ne.s32 	%p6, %r137, 500;
	@%p6 bra 	$L__BB0_5;
	setp.ne.s32 	%p7, %r1, 0;
	mul.wide.u32 	%rd41, %r132, 4;
	add.s64 	%rd9, %rd1, %rd41;
	@%p7 bra 	$L__BB0_8;
	cvt.rn.f32.u64 	%f4, %rd76;
	div.rn.f32 	%f5, %f4, 0f43FA0000;
	st.global.f32 	[%rd9], %f5;
	st.global.f32 	[%rd9+8], %f5;
$L__BB0_8:
	mul.wide.s32 	%rd44, %r93, 16;
	add.s64 	%rd42, %rd36, %rd44;
	// begin inline asm
	ld.global.cg.v4.u32 {%r98,%r99,%r100,%r101}, [%rd42];
	// end inline asm
	add.s32 	%r170, %r98, %r138;
	add.s32 	%r169, %r99, %r139;
	add.s32 	%r168, %r100, %r140;
	add.s32 	%r167, %r101, %r141;
	// begin inline asm
	membar.cta;
	// end inline asm
	mov.b32 	%r102, 100;
	// begin inline asm
	nanosleep.u32 %r102;
	// end inline asm
	mov.b64 	%rd77, 0;
	mov.b32 	%r142, 0;
$L__BB0_9:
	.pragma "nounroll";
	// begin inline asm
	mov.u64 	%rd45, %clock64;
	// end inline asm
	mul.wide.s32 	%rd48, %r170, 16;
	add.s64 	%rd46, %rd84, %rd48;
	// begin inline asm
	ld.global.cg.v4.u32 {%r104,%r105,%r106,%r107}, [%rd46];
	// end inline asm
	add.s32 	%r170, %r104, %r170;
	add.s32 	%r169, %r105, %r169;
	add.s32 	%r168, %r106, %r168;
	add.s32 	%r167, %r107, %r167;
	// begin inline asm
	mov.u64 	%rd47, %clock64;
	// end inline asm
	sub.s64 	%rd49, %rd77, %rd45;
	add.s64 	%rd77, %rd49, %rd47;
	mov.b32 	%r108, 100;
	// begin inline asm
	nanosleep.u32 %r108;
	// end inline asm
	add.s32 	%r142, %r142, 1;
	setp.ne.s32 	%p8, %r142, 500;
	@%p8 bra 	$L__BB0_9;
	setp.ne.s32 	%p9, %r1, 0;
	@%p9 bra 	$L__BB0_12;
	cvt.rn.f32.u64 	%f6, %rd77;
	div.rn.f32 	%f7, %f6, 0f43FA0000;
	st.global.f32 	[%rd9+524288], %f7;
	st.global.f32 	[%rd9+524296], %f7;
$L__BB0_12:
	add.s32 	%r132, %r132, 1;
	setp.ne.s32 	%p10, %r132, 131070;
	@%p10 bra 	$L__BB0_3;
	mov.b32 	%r151, 0;
	mov.u32 	%r152, %r151;
$L__BB0_14:
	and.b32  	%r110, %r151, 2;
	setp.ne.s32 	%p11, %r110, 0;
	@%p11 bra 	$L__BB0_30;
	mul.wide.u32 	%rd50, %r151, 4;
	add.s64 	%rd14, %rd2, %rd50;
	ld.global.u32 	%r111, [%rd14+400000];
	setp.ne.s32 	%p12, %r111, 0;
	@%p12 bra 	$L__BB0_30;
	setp.gt.u32 	%p13, %r1, 7;
	add.s32 	%r152, %r152, 1;
	st.global.u32 	[%rd14+400000], %r152;
	@%p13 bra 	$L__BB0_18;
	shl.b32 	%r112, %r151, 4;
	mul.wide.u32 	%rd51, %r112, 16;
	add.s64 	%rd84, %rd3, %rd51;
$L__BB0_18:
	add.s64 	%rd53, %rd1, %rd50;
	ld.global.f32 	%f1, [%rd53];
	add.s32 	%r157, %r151, 4;
	add.f32 	%f2, %f1, 0f40800000;
	shl.b32 	%r49, %r151, 17;
$L__BB0_19:
	and.b32  	%r113, %r157, 2;
	setp.ne.s32 	%p14, %r113, 0;
	@%p14 bra 	$L__BB0_29;
	mul.wide.u32 	%rd54, %r157, 4;
	add.s64 	%rd55, %rd2, %rd54;
	ld.global.u32 	%r114, [%rd55+400000];
	setp.ne.s32 	%p15, %r114, 0;
	@%p15 bra 	$L__BB0_29;
	add.s64 	%rd18, %rd1, %rd54;
	ld.global.f32 	%f3, [%rd18];
	sub.f32 	%f8, %f1, %f3;
	abs.f32 	%f9, %f8;
	setp.gt.f32 	%p16, %f9, 0f40800000;
	@%p16 bra 	$L__BB0_29;
	setp.lt.u32 	%p17, %r1, 8;
	@%p17 bra 	$L__BB0_24;
	shl.b32 	%r115, %r157, 4;
	mul.wide.u32 	%rd57, %r115, 16;
	add.s64 	%rd84, %rd3, %rd57;
$L__BB0_24:
	// begin inline asm
	mov.u64 	%rd58, %clock64;
	// end inline asm
	mul.wide.s32 	%rd62, %r170, 16;
	add.s64 	%rd59, %rd84, %rd62;
	// begin inline asm
	ld.global.cg.v4.u32 {%r116,%r117,%r118,%r119}, [%rd59];
	// end inline asm
	add.s32 	%r170, %r116, %r170;
	add.s32 	%r169, %r117, %r169;
	add.s32 	%r168, %r118, %r168;
	add.s32 	%r167, %r119, %r167;
	// begin inline asm
	mov.u64 	%rd60, %clock64;
	// end inline asm
	// begin inline asm
	discard.global.L2 [%rd84], 128;
	// end inline asm
	// begin inline asm
	membar.cta;
	// end inline asm
	sub.s64 	%rd63, %rd60, %rd58;
	cvt.rn.f32.u64 	%f10, %rd63;
	add.f32 	%f12, %f3, 0f40800000;
	max.f32 	%f14, %f2, %f12;
	setp.gt.f32 	%p18, %f14, %f10;
	@%p18 bra 	$L__BB0_29;
	mov.b32 	%r120, 1000;
	// begin inline asm
	nanosleep.u32 %r120;
	// end inline asm
	mov.b64 	%rd83, 0;
	mov.b32 	%r162, 0;
$L__BB0_26:
	.pragma "nounroll";
	// begin inline asm
	mov.u64 	%rd65, %clock64;
	// end inline asm
	mul.wide.s32 	%rd69, %r170, 16;
	add.s64 	%rd66, %rd84, %rd69;
	// begin inline asm
	ld.global.cg.v4.u32 {%r122,%r123,%r124,%r125}, [%rd66];
	// end inline asm
	add.s32 	%r170, %r122, %r170;
	add.s32 	%r169, %r123, %r169;
	add.s32 	%r168, %r124, %r168;
	add.s32 	%r167, %r125, %r167;
	// begin inline asm
	mov.u64 	%rd67, %clock64;
	// end inline asm
	sub.s64 	%rd70, %rd83, %rd65;
	add.s64 	%rd83, %rd70, %rd67;
	// begin inline asm
	discard.global.L2 [%rd84], 128;
	// end inline asm
	mov.b32 	%r126, 50;
	// begin inline asm
	nanosleep.u32 %r126;
	// end inline asm
	add.s32 	%r162, %r162, 1;
	setp.ne.s32 	%p19, %r162, 500;
	@%p19 bra 	$L__BB0_26;
	setp.ne.s32 	%p20, %r1, 0;
	@%p20 bra 	$L__BB0_29;
	cvt.rn.f32.u64 	%f15, %rd83;
	div.rn.f32 	%f16, %f15, 0f43FA0000;
	mul.wide.u32 	%rd71, %r49, 4;
	add.s64 	%rd72, %rd18, %rd71;
	st.global.f32 	[%rd72+1048576], %f16;
$L__BB0_29:
	add.s32 	%r157, %r157, 1;
	setp.ne.s32 	%p21, %r157, 131072;
	@%p21 bra 	$L__BB0_19;
$L__BB0_30:
	add.s32 	%r151, %r151, 1;
	setp.ne.s32 	%p22, %r151, 4096;
	@%p22 bra 	$L__BB0_14;
	add.s32 	%r127, %r168, %r167;
	add.s32 	%r128, %r127, %r169;
	add.s32 	%r129, %r128, %r170;
	setp.ne.s32 	%p23, %r129, 77;
	@%p23 bra 	$L__BB0_33;
	mul.wide.u32 	%rd73, %r1, 4;
	add.s64 	%rd74, %rd1, %rd73;
	mov.b32 	%r130, 3;
	st.global.u32 	[%rd74], %r130;
$L__BB0_33:
	ret;

}


// ===== COMPILED SASS (sm_100) =====

	.target	sm_100

	.elftype	@"ET_EXEC"


//--------------------- .note.nv.tkinfo           --------------------------
	.section	.note.nv.tkinfo,"",@"SHT_NOTE"
	.sectionflags	@"SHF_NOTE_NV_TKINFO"
	.tkinfo
        /*0018*/ 	.word	0x00000002
        /*0030*/ 	.string	""
        /*0030*/ 	.string	"ptxas"
        /*0030*/ 	.string	"Cuda compilation tools, release 13.0, V13.0.88"
        /*0030*/ 	.string	"Build cuda_13.0.r13.0/compiler.36424714_0"
        /*0030*/ 	.string	"-arch sm_100 -m 64 "



//--------------------- .note.nv.cuinfo           --------------------------
	.section	.note.nv.cuinfo,"",@"SHT_NOTE"
	.sectionflags	@"SHF_NOTE_NV_CUINFO"
        /*0018*/ 	.short	0x0002
        /*001a*/ 	.short	0x0064
        /*001c*/ 	.short	0x0082
	.zero		2


//--------------------- .nv.info                  --------------------------
	.section	.nv.info,"",@"SHT_CUDA_INFO"
	.align	4


	//----- nvinfo : EIATTR_REGCOUNT
	.align		4
        /*0000*/ 	.byte	0x04, 0x2f
        /*0002*/ 	.short	(.L_1 - .L_0)
	.align		4
.L_0:
        /*0004*/ 	.word	index@(kernel)
        /*0008*/ 	.word	0x00000020


	//----- nvinfo : EIATTR_FRAME_SIZE
	.align		4
.L_1:
        /*000c*/ 	.byte	0x04, 0x11
        /*000e*/ 	.short	(.L_3 - .L_2)
	.align		4
.L_2:
        /*0010*/ 	.word	index@($__internal_0_$__cuda_sm3x_div_rn_noftz_f32_slowpath)
        /*0014*/ 	.word	0x00000000


	//----- nvinfo : EIATTR_FRAME_SIZE
	.align		4
.L_3:
        /*0018*/ 	.byte	0x04, 0x11
        /*001a*/ 	.short	(.L_5 - .L_4)
	.align		4
.L_4:
        /*001c*/ 	.word	index@(kernel)
        /*0020*/ 	.word	0x00000000


	//----- nvinfo : EIATTR_MIN_STACK_SIZE
	.align		4
.L_5:
        /*0024*/ 	.byte	0x04, 0x12
        /*0026*/ 	.short	(.L_7 - .L_6)
	.align		4
.L_6:
        /*0028*/ 	.word	index@(kernel)
        /*002c*/ 	.word	0x00000000
.L_7:


//--------------------- .nv.compat                --------------------------
	.section	.nv.compat,"",@"SHT_CUDA_COMPAT_INFO"
	.align	4
        /*0000*/ 	.byte	0x02, 0x09, 0x00, 0x00, 0x02, 0x02, 0x01, 0x00, 0x02, 0x05, 0x05, 0x00, 0x03, 0x07, 0x01, 0x01
        /*0010*/ 	.byte	0x02, 0x03, 0x00, 0x00, 0x02, 0x06, 0x01, 0x00, 0x04, 0x0b, 0x08, 0x00, 0x01, 0x00, 0x00, 0x00
        /*0020*/ 	.byte	0x00, 0x00, 0x00, 0x00


//--------------------- .nv.info.kernel           --------------------------
	.section	.nv.info.kernel,"",@"SHT_CUDA_INFO"
	.sectionflags	@""
	.align	4


	//----- nvinfo : EIATTR_CUDA_API_VERSION
	.align		4
        /*0000*/ 	.byte	0x04, 0x37
        /*0002*/ 	.short	(.L_9 - .L_8)
.L_8:
        /*0004*/ 	.word	0x00000082


	//----- nvinfo : EIATTR_KPARAM_INFO
	.align		4
.L_9:
        /*0008*/ 	.byte	0x04, 0x17
        /*000a*/ 	.short	(.L_11 - .L_10)
.L_10:
        /*000c*/ 	.word	0x00000000
        /*0010*/ 	.short	0x0004
        /*0012*/ 	.short	0x0018
        /*0014*/ 	.byte	0x00, 0xf0, 0x11, 0x00


	//----- nvinfo : EIATTR_KPARAM_INFO
	.align		4
.L_11:
        /*0018*/ 	.byte	0x04, 0x17
        /*001a*/ 	.short	(.L_13 - .L_12)
.L_12:
        /*001c*/ 	.word	0x00000000
        /*0020*/ 	.short	0x0003
        /*0022*/ 	.short	0x0014
        /*0024*/ 	.byte	0x00, 0xf0, 0x11, 0x00


	//----- nvinfo : EIATTR_KPARAM_INFO
	.align		4
.L_13:
        /*0028*/ 	.byte	0x04, 0x17
        /*002a*/ 	.short	(.L_15 - .L_14)
.L_14:
        /*002c*/ 	.word	0x00000000
        /*0030*/ 	.short	0x0002
        /*0032*/ 	.short	0x0010
        /*0034*/ 	.byte	0x00, 0xf0, 0x11, 0x00


	//----- nvinfo : EIATTR_KPARAM_INFO
	.align		4
.L_15:
        /*0038*/ 	.byte	0x04, 0x17
        /*003a*/ 	.short	(.L_17 - .L_16)
.L_16:
        /*003c*/ 	.word	0x00000000
        /*0040*/ 	.short	0x0001
        /*0042*/ 	.short	0x0008
        /*0044*/ 	.byte	0x00, 0xf5, 0x21, 0x00


	//----- nvinfo : EIATTR_KPARAM_INFO
	.align		4
.L_17:
        /*0048*/ 	.byte	0x04, 0x17
        /*004a*/ 	.short	(.L_19 - .L_18)
.L_18:
        /*004c*/ 	.word	0x00000000
        /*0050*/ 	.short	0x0000
        /*0052*/ 	.short	0x0000
        /*0054*/ 	.byte	0x00, 0xf5, 0x21, 0x00


	//----- nvinfo : EIATTR_SPARSE_MMA_MASK
	.align		4
.L_19:
        /*0058*/ 	.byte	0x03, 0x50
        /*005a*/ 	.short	0x0000


	//----- nvinfo : EIATTR_MAXREG_COUNT
	.align		4
        /*005c*/ 	.byte	0x03, 0x1b
        /*005e*/ 	.short	0x00ff


	//----- nvinfo : EIATTR_MERCURY_ISA_VERSION
	.align		4
        /*0060*/ 	.byte	0x03, 0x5f
        /*0062*/ 	.short	0x0101


	//----- nvinfo : EIATTR_VRC_CTA_INIT_COUNT
	.align		4
        /*0064*/ 	.byte	0x02, 0x4a
	.zero		1
	.zero		1


	//----- nvinfo : EIATTR_EXIT_INSTR_OFFSETS
	.align		4
        /*0068*/ 	.byte	0x04, 0x1c
        /*006a*/ 	.short	(.L_21 - .L_20)


	//   ....[0]....
.L_20:
        /*006c*/ 	.word	0x00000070


	//   ....[1]....
        /*0070*/ 	.word	0x00000fe0


	//   ....[2]....
        /*0074*/ 	.word	0x00001050


	//----- nvinfo : EIATTR_CRS_STACK_SIZE
	.align		4
.L_21:
        /*0078*/ 	.byte	0x04, 0x1e
        /*007a*/ 	.short	(.L_23 - .L_22)
.L_22:
        /*007c*/ 	.word	0x00000000


	//----- nvinfo : EIATTR_CBANK_PARAM_SIZE
	.align		4
.L_23:
        /*0080*/ 	.byte	0x03, 0x19
        /*0082*/ 	.short	0x001c


	//----- nvinfo : EIATTR_PARAM_CBANK
	.align		4
        /*0084*/ 	.byte	0x04, 0x0a
        /*0086*/ 	.short	(.L_25 - .L_24)
	.align		4
.L_24:
        /*0088*/ 	.word	index@(.nv.constant0.kernel)
        /*008c*/ 	.short	0x0380
        /*008e*/ 	.short	0x001c


	//----- nvinfo : EIATTR_SW_WAR
	.align		4
.L_25:
        /*0090*/ 	.byte	0x04, 0x36
        /*0092*/ 	.short	(.L_27 - .L_26)
.L_26:
        /*0094*/ 	.word	0x00000008
.L_27:


//--------------------- .nv.callgraph             --------------------------
	.section	.nv.callgraph,"",@"SHT_CUDA_CALLGRAPH"
	.align	4
	.sectionentsize	8
	.align		4
        /*0000*/ 	.word	0x00000000
	.align		4
        /*0004*/ 	.word	0xffffffff
	.align		4
        /*0008*/ 	.word	0x00000000
	.align		4
        /*000c*/ 	.word	0xfffffffe
	.align		4
        /*0010*/ 	.word	0x00000000
	.align		4
        /*0014*/ 	.word	0xfffffffd
	.align		4
        /*0018*/ 	.word	0x00000000
	.align		4
        /*001c*/ 	.word	0xfffffffc


//--------------------- .text.kernel              --------------------------
	.section	.text.kernel,"ax",@progbits
	.align	128
        .global         kernel
        .type           kernel,@function
        .size           kernel,(.L_x_32 - kernel)
        .other          kernel,@"STO_CUDA_ENTRY STV_DEFAULT"
kernel:
.text.kernel:
[----:B------:R-:W-:Y:S01]  /*0000*/  LDC R1, c[0x0][0x37c] ;  /* 0x0000df00ff017b82 */ /* 0x000fe20000000800 */
[----:B------:R-:W0:Y:S07]  /*0010*/  S2R R0, SR_TID.X ;  /* 0x0000000000007919 */ /* 0x000e2e0000002100 */
[----:B------:R-:W1:Y:S02]  /*0020*/  S2UR UR4, SR_VIRTUALSMID ;  /* 0x00000000000479c3 */ /* 0x000e640000004300 */
[----:B-1----:R-:W-:-:S02]  /*0030*/  ISETP.NE.AND P0, PT, RZ, UR4, PT ;  /* 0x00000004ff007c0c */ /* 0x002fc4000bf05270 */
[----:B0-----:R-:W-:-:S13]  /*0040*/  ISETP.LT.U32.AND P1, PT, R0, 0x10, PT ;  /* 0x000000100000780c */ /* 0x001fda0003f21070 */
[----:B------:R-:W-:Y:S05]  /*0050*/  @!P0 BRA P1, `(.L_x_0) ;  /* 0x0000000000088947 */ /* 0x000fea0000800000 */
[----:B------:R-:W-:Y:S05]  /*0060*/  NANOSLEEP 0x2710 ;  /* 0x000027100000795d */ /* 0x000fea0003800000 */
[----:B------:R-:W-:Y:S05]  /*0070*/  EXIT ;  /* 0x000000000000794d */ /* 0x000fea0003800000 */
.L_x_0:
[----:B------:R-:W0:Y:S01]  /*0080*/  LDCU.64 UR4, c[0x0][0x380] ;  /* 0x00007000ff0477ac */ /* 0x000e220008000a00 */
[----:B------:R-:W1:Y:S01]  /*0090*/  LDC.64 R12, c[0x0][0x358] ;  /* 0x0000d600ff0c7b82 */ /* 0x000e620000000a00 */
[----:B------:R-:W-:Y:S01]  /*00a0*/  IMAD.SHL.U32 R2, R0, 0x10, RZ ;  /* 0x0000001000027824 */ /* 0x000fe200078e00ff */
[----:B------:R-:W-:Y:S02]  /*00b0*/  CS2R R14, SRZ ;  /* 0x00000000000e7805 */ /* 0x000fe4000001ff00 */
[----:B------:R-:W-:Y:S01]  /*00c0*/  CS2R R4, SRZ ;  /* 0x0000000000047805 */ /* 0x000fe2000001ff00 */
[----:B------:R-:W-:Y:S01]  /*00d0*/  IMAD.MOV.U32 R3, RZ, RZ, RZ ;  /* 0x000000ffff037224 */ /* 0x000fe200078e00ff */
[----:B------:R-:W-:-:S04]  /*00e0*/  LOP3.LUT R2, R2, 0x70, RZ, 0xc0, !PT ;  /* 0x0000007002027812 */ /* 0x000fc800078ec0ff */
[----:B0-----:R-:W-:-:S05]  /*00f0*/  IADD3 R6, P0, PT, R2, UR4, RZ ;  /* 0x0000000402067c10 */ /* 0x001fca000ff1e0ff */
[----:B------:R-:W-:-:S08]  /*0100*/  IMAD.X R7, RZ, RZ, UR5, P0 ;  /* 0x00000005ff077e24 */ /* 0x000fd000080e06ff */
.L_x_11:
[----:B------:R-:W-:Y:S01]  /*0110*/  LOP3.LUT P0, RZ, R15, 0x2, RZ, 0xc0, !PT ;  /* 0x000000020fff7812 */ /* 0x000fe2000780c0ff */
[----:B------:R-:W-:Y:S05]  /*0120*/  YIELD ;  /* 0x0000000000007946 */ /* 0x000fea0003800000 */
[----:B------:R-:W-:-:S07]  /*0130*/  IMAD.MOV.U32 R2, RZ, RZ, 0x43fa0000 ;  /* 0x43fa0000ff027424 */ /* 0x000fce00078e00ff */
[----:B0-----:R-:W-:Y:S05]  /*0140*/  @P0 BRA `(.L_x_1) ;  /* 0x0000000400c40947 */ /* 0x001fea0003800000 */
[----:B------:R-:W-:Y:S01]  /*0150*/  ISETP.GE.U32.AND P0, PT, R0, 0x8, PT ;  /* 0x000000080000780c */ /* 0x000fe20003f06070 */
[----:B------:R-:W-:Y:S01]  /*0160*/  IMAD.SHL.U32 R17, R15, 0x10, RZ ;  /* 0x000000100f117824 */ /* 0x000fe200078e00ff */
[----:B-1----:R-:W-:Y:S02]  /*0170*/  R2UR UR4, R12 ;  /* 0x000000000c0472ca */ /* 0x002fe400000e0000 */
[----:B------:R-:W-:-:S09]  /*0180*/  R2UR UR5, R13 ;  /* 0x000000000d0572ca */ /* 0x000fd200000e0000 */
[----:B------:R-:W-:-:S04]  /*0190*/  @P0 VIADD R17, R17, 0x28 ;  /* 0x0000002811110836 */ /* 0x000fc80000000000 */
[----:B------:R-:W-:-:S04]  /*01a0*/  IMAD.WIDE.U32 R16, R17, 0x10, R6 ;  /* 0x0000001011107825 */ /* 0x000fc800078e0006 */
[----:B------:R-:W-:-:S06]  /*01b0*/  IMAD.WIDE R8, R5, 0x10, R16 ;  /* 0x0000001005087825 */ /* 0x000fcc00078e0210 */
[----:B------:R-:W2:Y:S01]  /*01c0*/  LDG.E.128.STRONG.GPU R8, desc[UR4][R8.64] ;  /* 0x0000000408087981 */ /* 0x000ea2000c1efd00 */
[----:B------:R-:W-:Y:S01]  /*01d0*/  CS2R R22, SRZ ;  /* 0x0000000000167805 */ /* 0x000fe2000001ff00 */
[----:B------:R-:W-:Y:S02]  /*01e0*/  IMAD.MOV.U32 R24, RZ, RZ, RZ ;  /* 0x000000ffff187224 */ /* 0x000fe400078e00ff */
[----:B------:R0:W-:Y:S01]  /*01f0*/  CCTL.E.RML2 [R16] ;  /* 0x000000001000798f */ /* 0x0001e20005800100 */
[----:B--2---:R-:W-:Y:S02]  /*0200*/  IMAD.IADD R5, R5, 0x1, R8 ;  /* 0x0000000105057824 */ /* 0x004fe400078e0208 */
[----:B------:R-:W-:Y:S02]  /*0210*/  IMAD.IADD R14, R14, 0x1, R9 ;  /* 0x000000010e0e7824 */ /* 0x000fe400078e0209 */
[----:B------:R-:W-:Y:S02]  /*0220*/  IMAD.IADD R3, R3, 0x1, R10 ;  /* 0x0000000103037824 */ /* 0x000fe400078e020a */
[----:B------:R-:W-:Y:S01]  /*0230*/  IMAD.IADD R4, R4, 0x1, R11 ;  /* 0x0000000104047824 */ /* 0x000fe200078e020b */
[----:B------:R1:W-:Y:S06]  /*0240*/  MEMBAR.SC.CTA ;  /* 0x0000000000007992 */ /* 0x0003ec0000000000 */
[----:B-1----:R-:W-:Y:S05]  /*0250*/  NANOSLEEP 0x64 ;  /* 0x000000640000795d */ /* 0x002fea0003800000 */
[----:B0-----:R-:W-:Y:S01]  /*0260*/  NOP ;  /* 0x0000000000007918 */ /* 0x001fe20000000000 */
.L_x_2:
[----:B------:R-:W-:Y:S02]  /*0270*/  CS2R R18, SR_CLOCKLO ;  /* 0x0000000000127805 */ /* 0x000fe40000015000 */
[----:B------:R-:W-:Y:S01]  /*0280*/  R2UR UR4, R12 ;  /* 0x000000000c0472ca */ /* 0x000fe200000e0000 */
[----:B------:R-:W-:Y:S01]  /*0290*/  IMAD.WIDE R20, R5, 0x10, R16 ;  /* 0x0000001005147825 */ /* 0x000fe200078e0210 */
[----:B------:R-:W-:-:S13]  /*02a0*/  R2UR UR5, R13 ;  /* 0x000000000d0572ca */ /* 0x000fda00000e0000 */
[----:B------:R-:W2:Y:S02]  /*02b0*/  LDG.E.128.STRONG.GPU R8, desc[UR4][R20.64] ;  /* 0x0000000414087981 */ /* 0x000ea4000c1efd00 */
[----:B--2---:R-:W-:Y:S02]  /*02c0*/  IMAD.IADD R14, R9, 0x1, R14 ;  /* 0x00000001090e7824 */ /* 0x004fe400078e020e */
[----:B------:R-:W-:Y:S02]  /*02d0*/  IMAD.IADD R3, R10, 0x1, R3 ;  /* 0x000000010a037824 */ /* 0x000fe400078e0203 */
[----:B------:R-:W-:Y:S02]  /*02e0*/  IMAD.IADD R4, R11, 0x1, R4 ;  /* 0x000000010b047824 */ /* 0x000fe400078e0204 */
[----:B------:R-:W-:Y:S01]  /*02f0*/  IMAD.IADD R5, R8, 0x1, R5 ;  /* 0x0000000108057824 */ /* 0x000fe200078e0205 */
[----:B------:R-:W-:Y:S01]  /*0300*/  CS2R R10, SR_CLOCKLO ;  /* 0x00000000000a7805 */ /* 0x000fe20000015000 */
[----:B------:R-:W-:Y:S01]  /*0310*/  VIADD R24, R24, 0x1 ;  /* 0x0000000118187836 */ /* 0x000fe20000000000 */
[----:B------:R0:W-:Y:S04]  /*0320*/  CCTL.E.RML2 [R16] ;  /* 0x000000001000798f */ /* 0x0001e80005800100 */
[----:B------:R-:W-:Y:S01]  /*0330*/  ISETP.NE.AND P0, PT, R24, 0x1f4, PT ;  /* 0x000001f41800780c */ /* 0x000fe20003f05270 */
[----:B------:R-:W-:Y:S05]  /*0340*/  NANOSLEEP 0x32 ;  /* 0x000000320000795d */ /* 0x000fea0003800000 */
[----:B------:R-:W-:-:S04]  /*0350*/  IADD3 R22, P1, P2, R10, R22, -R18 ;  /* 0x000000160a167210 */ /* 0x000fc80007a3e812 */
[----:B------:R-:W-:-:S03]  /*0360*/  IADD3.X R23, PT, PT, R11, R23, ~R19, P1, P2 ;  /* 0x000000170b177210 */ /* 0x000fc60000fe4c13 */
[----:B0-----:R-:W-:Y:S06]  /*0370*/  @P0 BRA `(.L_x_2) ;  /* 0xfffffffc00bc0947 */ /* 0x001fec000383ffff */
[----:B------:R-:W0:Y:S01]  /*0380*/  LDC.64 R18, c[0x0][0x388] ;  /* 0x0000e200ff127b82 */ /* 0x000e220000000a00 */
[----:B------:R-:W-:Y:S01]  /*0390*/  ISETP.NE.AND P0, PT, R0, RZ, PT ;  /* 0x000000ff0000720c */ /* 0x000fe20003f05270 */
[----:B------:R-:W-:Y:S01]  /*03a0*/  BSSY.RECONVERGENT B0, `(.L_x_3) ;  /* 0x0000016000007945 */ /* 0x000fe20003800200 */
[----:B0-----:R-:W-:-:S11]  /*03b0*/  IMAD.WIDE.U32 R18, R15, 0x4, R18 ;  /* 0x000000040f127825 */ /* 0x001fd600078e0012 */
[----:B------:R-:W-:Y:S05]  /*03c0*/  @P0 BRA `(.L_x_4) ;  /* 0x00000000004c0947 */ /* 0x000fea0003800000 */
[----:B------:R-:W0:Y:S01]  /*03d0*/  I2F.U64 R23, R22 ;  /* 0x0000001600177312 */ /* 0x000e220000301000 */
[----:B------:R-:W-:Y:S01]  /*03e0*/  IMAD.MOV.U32 R10, RZ, RZ, 0x3b03126f ;  /* 0x3b03126fff0a7424 */ /* 0x000fe200078e00ff */
[----:B------:R-:W-:Y:S03]  /*03f0*/  BSSY.RECONVERGENT B1, `(.L_x_5) ;  /* 0x000000a000017945 */ /* 0x000fe60003800200 */
[----:B------:R-:W-:-:S04]  /*0400*/  FFMA R9, R10, -R2, 1 ;  /* 0x3f8000000a097423 */ /* 0x000fc80000000802 */
[----:B------:R-:W-:Y:S01]  /*0410*/  FFMA R10, R9, R10, 0.0020000000949949026108 ;  /* 0x3b03126f090a7423 */ /* 0x000fe2000000000a */
[----:B0-----:R-:W0:Y:S03]  /*0420*/  FCHK P0, R23, 500 ;  /* 0x43fa000017007902 */ /* 0x001e260000000000 */
[----:B------:R-:W-:-:S04]  /*0430*/  FFMA R9, R23, R10, RZ ;  /* 0x0000000a17097223 */ /* 0x000fc800000000ff */
[----:B------:R-:W-:-:S04]  /*0440*/  FFMA R11, R9, -500, R23 ;  /* 0xc3fa0000090b7823 */ /* 0x000fc80000000017 */
[----:B------:R-:W-:Y:S01]  /*0450*/  FFMA R9, R10, R11, R9 ;  /* 0x0000000b0a097223 */ /* 0x000fe20000000009 */
[----:B0-----:R-:W-:Y:S06]  /*0460*/  @!P0 BRA `(.L_x_6) ;  /* 0x0000000000088947 */ /* 0x001fec0003800000 */
[----:B------:R-:W-:-:S07]  /*0470*/  MOV R10, 0x490 ;  /* 0x00000490000a7802 */ /* 0x000fce0000000f00 */
[----:B------:R-:W-:Y:S05]  /*0480*/  CALL.REL.NOINC `($__internal_0_$__cuda_sm3x_div_rn_noftz_f32_slowpath) ;  /* 0x0000000800f47944 */ /* 0x000fea0003c00000 */
.L_x_6:
[----:B------:R-:W-:Y:S05]  /*0490*/  BSYNC.RECONVERGENT B1 ;  /* 0x0000000000017941 */ /* 0x000fea0003800200 */
.L_x_5:
[C---:B------:R-:W-:Y:S02]  /*04a0*/  R2UR UR4, R12.reuse ;  /* 0x000000000c0472ca */ /* 0x040fe400000e0000 */
[C---:B------:R-:W-:Y:S02]  /*04b0*/  R2UR UR5, R13.reuse ;  /* 0x000000000d0572ca */ /* 0x040fe400000e0000 */
[----:B------:R-:W-:Y:S02]  /*04c0*/  R2UR UR6, R12 ;  /* 0x000000000c0672ca */ /* 0x000fe400000e0000 */
[----:B------:R-:W-:-:S09]  /*04d0*/  R2UR UR7, R13 ;  /* 0x000000000d0772ca */ /* 0x000fd200000e0000 */
[----:B------:R0:W-:Y:S04]  /*04e0*/  STG.E desc[UR4][R18.64], R9 ;  /* 0x0000000912007986 */ /* 0x0001e8000c101904 */
[----:B------:R0:W-:Y:S02]  /*04f0*/  STG.E desc[UR6][R18.64+0x8], R9 ;  /* 0x0000080912007986 */ /* 0x0001e4000c101906 */
.L_x_4:
[----:B------:R-:W-:Y:S05]  /*0500*/  BSYNC.RECONVERGENT B0 ;  /* 0x0000000000007941 */ /* 0x000fea0003800200 */
.L_x_3:
[----:B------:R-:W-:Y:S01]  /*0510*/  R2UR UR4, R12 ;  /* 0x000000000c0472ca */ /* 0x000fe200000e0000 */
[----:B0-----:R-:W-:Y:S01]  /*0520*/  IMAD.WIDE R8, R8, 0x10, R20 ;  /* 0x0000001008087825 */ /* 0x001fe200078e0214 */
[----:B------:R-:W-:-:S13]  /*0530*/  R2UR UR5, R13 ;  /* 0x000000000d0572ca */ /* 0x000fda00000e0000 */
[----:B------:R-:W2:Y:S01]  /*0540*/  LDG.E.128.STRONG.GPU R8, desc[UR4][R8.64] ;  /* 0x0000000408087981 */ /* 0x000ea2000c1efd00 */
[----:B------:R-:W-:Y:S01]  /*0550*/  IMAD.MOV.U32 R24, RZ, RZ, RZ ;  /* 0x000000ffff187224 */ /* 0x000fe200078e00ff */
[----:B------:R-:W-:Y:S01]  /*0560*/  CS2R R22, SRZ ;  /* 0x0000000000167805 */ /* 0x000fe2000001ff00 */
[----:B--2---:R-:W-:Y:S02]  /*0570*/  IMAD.IADD R5, R5, 0x1, R8 ;  /* 0x0000000105057824 */ /* 0x004fe400078e0208 */
[----:B------:R-:W-:Y:S02]  /*0580*/  IMAD.IADD R14, R14, 0x1, R9 ;  /* 0x000000010e0e7824 */ /* 0x000fe400078e0209 */
[----:B------:R-:W-:Y:S02]  /*0590*/  IMAD.IADD R3, R3, 0x1, R10 ;  /* 0x0000000103037824 */ /* 0x000fe400078e020a */
[----:B------:R-:W-:Y:S01]  /*05a0*/  IMAD.IADD R4, R4, 0x1, R11 ;  /* 0x0000000104047824 */ /* 0x000fe200078e020b */
[----:B------:R0:W-:Y:S06]  /*05b0*/  MEMBAR.SC.CTA ;  /* 0x0000000000007992 */ /* 0x0001ec0000000000 */
[----:B0-----:R-:W-:Y:S05]  /*05c0*/  NANOSLEEP 0x64 ;  /* 0x000000640000795d */ /* 0x001fea0003800000 */
[----:B------:R-:W-:Y:S01]  /*05d0*/  NOP ;  /* 0x0000000000007918 */ /* 0x000fe20000000000 */
.L_x_7:
        /* <DEDUP_REMOVED lines=10> */
[----:B------:R-:W-:-:S05]  /*0680*/  VIADD R22, R22, 0x1 ;  /* 0x0000000116167836 */ /* 0x000fca0000000000 */
[----:B------:R-:W-:Y:S01]  /*0690*/  IADD3 R24, P1, P2, R8, R24, -R20 ;  /* 0x0000001808187210 */ /* 0x000fe20007a3e814 */
[----:B------:R-:W-:Y:S05]  /*06a0*/  NANOSLEEP 0x64 ;  /* 0x000000640000795d */ /* 0x000fea0003800000 */
[----:B------:R-:W-:Y:S02]  /*06b0*/  ISETP.NE.AND P0, PT, R22, 0x1f4, PT ;  /* 0x000001f41600780c */ /* 0x000fe40003f05270 */
[----:B------:R-:W-:-:S11]  /*06c0*/  IADD3.X R23, PT, PT, R9, R23, ~R21, P1, P2 ;  /* 0x0000001709177210 */ /* 0x000fd60000fe4c15 */
[----:B------:R-:W-:Y:S05]  /*06d0*/  @P0 BRA `(.L_x_7) ;  /* 0xfffffffc00c00947 */ /* 0x000fea000383ffff */
[----:B------:R-:W-:Y:S01]  /*06e0*/  ISETP.NE.AND P0, PT, R0, RZ, PT ;  /* 0x000000ff0000720c */ /* 0x000fe20003f05270 */
[----:B------:R-:W-:-:S12]  /*06f0*/  BSSY.RECONVERGENT B0, `(.L_x_1) ;  /* 0x0000016000007945 */ /* 0x000fd80003800200 */
[----:B------:R-:W-:Y:S05]  /*0700*/  @P0 BRA `(.L_x_8) ;  /* 0x0000000000500947 */ /* 0x000fea0003800000 */
[----:B------:R-:W-:Y:S01]  /*0710*/  IMAD.MOV.U32 R25, RZ, RZ, R23 ;  /* 0x000000ffff197224 */ /* 0x000fe200078e0017 */
[----:B------:R-:W-:Y:S01]  /*0720*/  BSSY.RECONVERGENT B1, `(.L_x_9) ;  /* 0x000000c000017945 */ /* 0x000fe20003800200 */
[----:B------:R-:W-:Y:S02]  /*0730*/  IMAD.MOV.U32 R9, RZ, RZ, 0x3b03126f ;  /* 0x3b03126fff097424 */ /* 0x000fe400078e00ff */
[----:B------:R-:W0:Y:S02]  /*0740*/  I2F.U64 R23, R24 ;  /* 0x0000001800177312 */ /* 0x000e240000301000 */
[----:B------:R-:W-:-:S04]  /*0750*/  FFMA R8, R9, -R2, 1 ;  /* 0x3f80000009087423 */ /* 0x000fc80000000802 */
[----:B------:R-:W-:Y:S02]  /*0760*/  FFMA R8, R8, R9, 0.0020000000949949026108 ;  /* 0x3b03126f08087423 */ /* 0x000fe40000000009 */
[----:B0-----:R-:W0:Y:S02]  /*0770*/  FCHK P0, R23, 500 ;  /* 0x43fa000017007902 */ /* 0x001e240000000000 */
[----:B------:R-:W-:-:S04]  /*0780*/  FFMA R9, R8, R23, RZ ;  /* 0x0000001708097223 */ /* 0x000fc800000000ff */
[----:B------:R-:W-:-:S04]  /*0790*/  FFMA R10, R9, -500, R23 ;  /* 0xc3fa0000090a7823 */ /* 0x000fc80000000017 */
[----:B------:R-:W-:Y:S01]  /*07a0*/  FFMA R9, R8, R10, R9 ;  /* 0x0000000a08097223 */ /* 0x000fe20000000009 */
[----:B0-----:R-:W-:Y:S06]  /*07b0*/  @!P0 BRA `(.L_x_10) ;  /* 0x0000000000088947 */ /* 0x001fec0003800000 */
[----:B------:R-:W-:-:S07]  /*07c0*/  MOV R10, 0x7e0 ;  /* 0x000007e0000a7802 */ /* 0x000fce0000000f00 */
[----:B------:R-:W-:Y:S05]  /*07d0*/  CALL.REL.NOINC `($__internal_0_$__cuda_sm3x_div_rn_noftz_f32_slowpath) ;  /* 0x0000000800207944 */ /* 0x000fea0003c00000 */
.L_x_10:
[----:B------:R-:W-:Y:S05]  /*07e0*/  BSYNC.RECONVERGENT B1 ;  /* 0x0000000000017941 */ /* 0x000fea0003800200 */
.L_x_9:
[C---:B------:R-:W-:Y:S02]  /*07f0*/  R2UR UR4, R12.reuse ;  /* 0x000000000c0472ca */ /* 0x040fe400000e0000 */
[C---:B------:R-:W-:Y:S02]  /*0800*/  R2UR UR5, R13.reuse ;  /* 0x000000000d0572ca */ /* 0x040fe400000e0000 */
[----:B------:R-:W-:Y:S02]  /*0810*/  R2UR UR6, R12 ;  /* 0x000000000c0672ca */ /* 0x000fe400000e0000 */
[----:B------:R-:W-:-:S09]  /*0820*/  R2UR UR7, R13 ;  /* 0x000000000d0772ca */ /* 0x000fd200000e0000 */
[----:B------:R0:W-:Y:S04]  /*0830*/  STG.E desc[UR4][R18.64+0x80000], R9 ;  /* 0x0800000912007986 */ /* 0x0001e8000c101904 */
[----:B------:R0:W-:Y:S02]  /*0840*/  STG.E desc[UR6][R18.64+0x80008], R9 ;  /* 0x0800080912007986 */ /* 0x0001e4000c101906 */
.L_x_8:
[----:B------:R-:W-:Y:S05]  /*0850*/  BSYNC.RECONVERGENT B0 ;  /* 0x0000000000007941 */ /* 0x000fea0003800200 */
.L_x_1:
[----:B------:R-:W-:-:S05]  /*0860*/  VIADD R15, R15, 0x1 ;  /* 0x000000010f0f7836 */ /* 0x000fca0000000000 */
[----:B------:R-:W-:-:S13]  /*0870*/  ISETP.NE.AND P0, PT, R15, 0x1fffe, PT ;  /* 0x0001fffe0f00780c */ /* 0x000fda0003f05270 */
[----:B------:R-:W-:Y:S05]  /*0880*/  @P0 BRA `(.L_x_11) ;  /* 0xfffffff800200947 */ /* 0x000fea000383ffff */
[----:B------:R-:W-:Y:S02]  /*0890*/  IMAD.MOV.U32 R22, RZ, RZ, RZ ;  /* 0x000000ffff167224 */ /* 0x000fe400078e00ff */
[----:B------:R-:W-:-:S07]  /*08a0*/  IMAD.MOV.U32 R21, RZ, RZ, RZ ;  /* 0x000000ffff157224 */ /* 0x000fce00078e00ff */
.L_x_19:
[----:B------:R-:W-:-:S13]  /*08b0*/  LOP3.LUT P0, RZ, R22, 0x2, RZ, 0xc0, !PT ;  /* 0x0000000216ff7812 */ /* 0x000fda000780c0ff */
[----:B0-----:R-:W-:Y:S05]  /*08c0*/  @P0 BRA `(.L_x_12) ;  /* 0x0000000400ac0947 */ /* 0x001fea0003800000 */
[----:B0-----:R-:W0:Y:S01]  /*08d0*/  LDC.64 R8, c[0x0][0x380] ;  /* 0x0000e000ff087b82 */ /* 0x001e220000000a00 */
[----:B-1----:R-:W-:Y:S02]  /*08e0*/  R2UR UR4, R12 ;  /* 0x000000000c0472ca */ /* 0x002fe400000e0000 */
[----:B------:R-:W-:Y:S01]  /*08f0*/  R2UR UR5, R13 ;  /* 0x000000000d0572ca */ /* 0x000fe200000e0000 */
[----:B0-----:R-:W-:-:S12]  /*0900*/  IMAD.WIDE.U32 R8, R22, 0x4, R8 ;  /* 0x0000000416087825 */ /* 0x001fd800078e0008 */
[----:B------:R-:W2:Y:S02]  /*0910*/  LDG.E R10, desc[UR4][R8.64+0x61a80] ;  /* 0x061a8004080a7981 */ /* 0x000ea4000c1e1900 */
[----:B--2---:R-:W-:-:S13]  /*0920*/  ISETP.NE.AND P0, PT, R10, RZ, PT ;  /* 0x000000ff0a00720c */ /* 0x004fda0003f05270 */
[----:B------:R-:W-:Y:S05]  /*0930*/  @P0 BRA `(.L_x_12) ;  /* 0x0000000400900947 */ /* 0x000fea0003800000 */
[----:B------:R-:W0:Y:S01]  /*0940*/  LDC.64 R10, c[0x0][0x388] ;  /* 0x0000e200ff0a7b82 */ /* 0x000e220000000a00 */
[C---:B------:R-:W-:Y:S01]  /*0950*/  R2UR UR4, R12.reuse ;  /* 0x000000000c0472ca */ /* 0x040fe200000e0000 */
[----:B------:R-:W-:Y:S01]  /*0960*/  VIADD R21, R21, 0x1 ;  /* 0x0000000115157836 */ /* 0x000fe20000000000 */
[C---:B------:R-:W-:Y:S02]  /*0970*/  R2UR UR5, R13.reuse ;  /* 0x000000000d0572ca */ /* 0x040fe400000e0000 */
[----:B------:R-:W-:Y:S02]  /*0980*/  R2UR UR6, R12 ;  /* 0x000000000c0672ca */ /* 0x000fe400000e0000 */
[----:B------:R-:W-:-:S09]  /*0990*/  R2UR UR7, R13 ;  /* 0x000000000d0772ca */ /* 0x000fd200000e0000 */
[----:B------:R1:W-:Y:S01]  /*09a0*/  STG.E desc[UR4][R8.64+0x61a80], R21 ;  /* 0x061a801508007986 */ /* 0x0003e2000c101904 */
[----:B0-----:R-:W-:-:S05]  /*09b0*/  IMAD.WIDE.U32 R10, R22, 0x4, R10 ;  /* 0x00000004160a7825 */ /* 0x001fca00078e000a */
[----:B------:R-:W2:Y:S01]  /*09c0*/  LDG.E R20, desc[UR6][R10.64] ;  /* 0x000000060a147981 */ /* 0x000ea2000c1e1900 */
[----:B------:R-:W-:Y:S01]  /*09d0*/  ISETP.GT.U32.AND P0, PT, R0, 0x7, PT ;  /* 0x000000070000780c */ /* 0x000fe20003f04070 */
[C---:B------:R-:W-:Y:S02]  /*09e0*/  VIADD R19, R22.reuse, 0x4 ;  /* 0x0000000416137836 */ /* 0x040fe40000000000 */
[----:B------:R-:W-:-:S10]  /*09f0*/  IMAD.SHL.U32 R18, R22, 0x20000, RZ ;  /* 0x0002000016127824 */ /* 0x000fd400078e00ff */
[----:B------:R-:W-:-:S04]  /*0a00*/  @!P0 IMAD.SHL.U32 R15, R22, 0x10, RZ ;  /* 0x00000010160f8824 */ /* 0x000fc800078e00ff */
[----:B------:R-:W-:-:S04]  /*0a10*/  @!P0 IMAD.WIDE.U32 R16, R15, 0x10, R6 ;  /* 0x000000100f108825 */ /* 0x000fc800078e0006 */
[----:B-12---:R-:W-:-:S07]  /*0a20*/  FADD R15, R20, 4 ;  /* 0x40800000140f7421 */ /* 0x006fce0000000000 */
.L_x_18:
[----:B------:R-:W-:Y:S01]  /*0a30*/  LOP3.LUT P0, RZ, R19, 0x2, RZ, 0xc0, !PT ;  /* 0x0000000213ff7812 */ /* 0x000fe2000780c0ff */
[----:B------:R-:W-:-:S12]  /*0a40*/  YIELD ;  /* 0x0000000000007946 */ /* 0x000fd80003800000 */
[----:B0-----:R-:W-:Y:S05]  /*0a50*/  @P0 BRA `(.L_x_13) ;  /* 0x00000004003c0947 */ /* 0x001fea0003800000 */
[----:B------:R-:W0:Y:S01]  /*0a60*/  LDC.64 R8, c[0x0][0x380] ;  /* 0x0000e000ff087b82 */ /* 0x000e220000000a00 */
[----:B------:R-:W-:Y:S02]  /*0a70*/  R2UR UR4, R12 ;  /* 0x000000000c0472ca */ /* 0x000fe400000e0000 */
[----:B------:R-:W-:Y:S01]  /*0a80*/  R2UR UR5, R13 ;  /* 0x000000000d0572ca */ /* 0x000fe200000e0000 */
[----:B0-----:R-:W-:-:S12]  /*0a90*/  IMAD.WIDE.U32 R8, R19, 0x4, R8 ;  /* 0x0000000413087825 */ /* 0x001fd800078e0008 */
[----:B------:R-:W2:Y:S01]  /*0aa0*/  LDG.E R8, desc[UR4][R8.64+0x61a80] ;  /* 0x061a800408087981 */ /* 0x000ea2000c1e1900 */
[----:B------:R-:W-:Y:S01]  /*0ab0*/  BSSY B0, `(.L_x_13) ;  /* 0x0000049000007945 */ /* 0x000fe20003800000 */
[----:B--2---:R-:W-:-:S13]  /*0ac0*/  ISETP.NE.AND P0, PT, R8, RZ, PT ;  /* 0x000000ff0800720c */ /* 0x004fda0003f05270 */
[----:B------:R-:W-:Y:S05]  /*0ad0*/  @P0 BRA `(.L_x_14) ;  /* 0x0000000400180947 */ /* 0x000fea0003800000 */
[----:B------:R-:W0:Y:S01]  /*0ae0*/  LDC.64 R28, c[0x0][0x388] ;  /* 0x0000e200ff1c7b82 */ /* 0x000e220000000a00 */
[----:B------:R-:W-:Y:S02]  /*0af0*/  R2UR UR4, R12 ;  /* 0x000000000c0472ca */ /* 0x000fe400000e0000 */
[----:B------:R-:W-:Y:S01]  /*0b00*/  R2UR UR5, R13 ;  /* 0x000000000d0572ca */ /* 0x000fe200000e0000 */
[----:B0-----:R-:W-:-:S12]  /*0b10*/  IMAD.WIDE.U32 R28, R19, 0x4, R28 ;  /* 0x00000004131c7825 */ /* 0x001fd800078e001c */
[----:B------:R-:W2:Y:S02]  /*0b20*/  LDG.E R23, desc[UR4][R28.64] ;  /* 0x000000041c177981 */ /* 0x000ea4000c1e1900 */
[----:B--2---:R-:W-:-:S05]  /*0b30*/  FADD R8, R20, -R23 ;  /* 0x8000001714087221 */ /* 0x004fca0000000000 */
[----:B------:R-:W-:-:S13]  /*0b40*/  FSETP.GT.AND P0, PT, |R8|, 4, PT ;  /* 0x408000000800780b */ /* 0x000fda0003f04200 */
[----:B------:R-:W-:Y:S05]  /*0b50*/  @P0 BRA `(.L_x_14) ;  /* 0x0000000000f80947 */ /* 0x000fea0003800000 */
[----:B------:R-:W-:-:S13]  /*0b60*/  ISETP.GE.U32.AND P0, PT, R0, 0x8, PT ;  /* 0x000000080000780c */ /* 0x000fda0003f06070 */
[----:B------:R-:W-:-:S04]  /*0b70*/  @P0 IMAD.SHL.U32 R9, R19, 0x10, RZ ;  /* 0x0000001013090824 */ /* 0x000fc800078e00ff */
[----:B------:R-:W-:Y:S01]  /*0b80*/  @P0 IMAD.WIDE.U32 R16, R9, 0x10, R6 ;  /* 0x0000001009100825 */ /* 0x000fe200078e0006 */
        /* <DEDUP_REMOVED lines=9> */
[----:B------:R-:W-:-:S06]  /*0c20*/  CS2R R8, SR_CLOCKLO ;  /* 0x0000000000087805 */ /* 0x000fcc0000015000 */
[----:B------:R-:W-:Y:S01]  /*0c30*/  IADD3 R8, P0, PT, -R24, R8, RZ ;  /* 0x0000000818087210 */ /* 0x000fe20007f1e1ff */
[----:B------:R0:W-:Y:S04]  /*0c40*/  CCTL.E.RML2 [R16] ;  /* 0x000000001000798f */ /* 0x0001e80005800100 */
[----:B------:R-:W-:Y:S02]  /*0c50*/  IMAD.X R9, R9, 0x1, ~R25, P0 ;  /* 0x0000000109097824 */ /* 0x000fe400000e0e19 */
[----:B------:R-:W-:Y:S02]  /*0c60*/  FADD R10, R23, 4 ;  /* 0x40800000170a7421 */ /* 0x000fe40000000000 */
[----:B------:R-:W1:Y:S03]  /*0c70*/  I2F.U64 R8, R8 ;  /* 0x0000000800087312 */ /* 0x000e660000301000 */
[----:B------:R-:W-:-:S04]  /*0c80*/  FMNMX R11, R15, R10, !PT ;  /* 0x0000000a0f0b7209 */ /* 0x000fc80007800000 */
[----:B-1----:R-:W-:Y:S01]  /*0c90*/  FSETP.GT.AND P0, PT, R11, R8, PT ;  /* 0x000000080b00720b */ /* 0x002fe20003f04000 */
[----:B------:R1:W-:-:S12]  /*0ca0*/  MEMBAR.SC.CTA ;  /* 0x0000000000007992 */ /* 0x0003d80000000000 */
[----:B01----:R-:W-:Y:S05]  /*0cb0*/  @P0 BRA `(.L_x_14) ;  /* 0x0000000000a00947 */ /* 0x003fea0003800000 */
[----:B------:R-:W-:Y:S05]  /*0cc0*/  NANOSLEEP 0x3e8 ;  /* 0x000003e80000795d */ /* 0x000fea0003800000 */
[----:B------:R-:W-:Y:S01]  /*0cd0*/  IMAD.MOV.U32 R23, RZ, RZ, RZ ;  /* 0x000000ffff177224 */ /* 0x000fe200078e00ff */
[----:B------:R-:W-:-:S07]  /*0ce0*/  CS2R R26, SRZ ;  /* 0x00000000001a7805 */ /* 0x000fce000001ff00 */
.L_x_15:
        /* <DEDUP_REMOVED lines=10> */
[----:B------:R-:W-:Y:S01]  /*0d90*/  IADD3 R23, P0, P1, R8, R23, -R24 ;  /* 0x0000001708177210 */ /* 0x000fe2000791e818 */
[----:B------:R-:W-:Y:S01]  /*0da0*/  VIADD R26, R26, 0x1 ;  /* 0x000000011a1a7836 */ /* 0x000fe20000000000 */
[----:B------:R0:W-:Y:S02]  /*0db0*/  CCTL.E.RML2 [R16] ;  /* 0x000000001000798f */ /* 0x0001e40005800100 */
[----:B------:R-:W-:Y:S01]  /*0dc0*/  IADD3.X R27, PT, PT, R9, R27, ~R25, P0, P1 ;  /* 0x0000001b091b7210 */ /* 0x000fe200007e2c19 */
[----:B------:R-:W-:Y:S05]  /*0dd0*/  NANOSLEEP 0x32 ;  /* 0x000000320000795d */ /* 0x000fea0003800000 */
[----:B------:R-:W-:-:S13]  /*0de0*/  ISETP.NE.AND P0, PT, R26, 0x1f4, PT ;  /* 0x000001f41a00780c */ /* 0x000fda0003f05270 */
[----:B0-----:R-:W-:Y:S05]  /*0df0*/  @P0 BRA `(.L_x_15) ;  /* 0xfffffffc00bc0947 */ /* 0x001fea000383ffff */
[----:B------:R-:W-:-:S13]  /*0e00*/  ISETP.NE.AND P0, PT, R0, RZ, PT ;  /* 0x000000ff0000720c */ /* 0x000fda0003f05270 */
        /* <DEDUP_REMOVED lines=14> */
.L_x_17:
[----:B------:R-:W-:Y:S05]  /*0ef0*/  BSYNC.RECONVERGENT B1 ;  /* 0x0000000000017941 */ /* 0x000fea0003800200 */
.L_x_16:
[----:B------:R-:W-:Y:S01]  /*0f00*/  R2UR UR4, R12 ;  /* 0x000000000c0472ca */ /* 0x000fe200000e0000 */
[----:B------:R-:W-:Y:S01]  /*0f10*/  IMAD.WIDE.U32 R28, R18, 0x4, R28 ;  /* 0x00000004121c7825 */ /* 0x000fe200078e001c */
[----:B------:R-:W-:-:S13]  /*0f20*/  R2UR UR5, R13 ;  /* 0x000000000d0572ca */ /* 0x000fda00000e0000 */
[----:B------:R0:W-:Y:S02]  /*0f30*/  STG.E desc[UR4][R28.64+0x100000], R9 ;  /* 0x100000091c007986 */ /* 0x0001e4000c101904 */
.L_x_14:
[----:B------:R-:W-:Y:S05]  /*0f40*/  BSYNC B0 ;  /* 0x0000000000007941 */ /* 0x000fea0003800000 */
.L_x_13:
[----:B------:R-:W-:-:S05]  /*0f50*/  VIADD R19, R19, 0x1 ;  /* 0x0000000113137836 */ /* 0x000fca0000000000 */
[----:B------:R-:W-:-:S13]  /*0f60*/  ISETP.NE.AND P0, PT, R19, 0x20000, PT ;  /* 0x000200001300780c */ /* 0x000fda0003f05270 */
[----:B------:R-:W-:Y:S05]  /*0f70*/  @P0 BRA `(.L_x_18) ;  /* 0xfffffff800ac0947 */ /* 0x000fea000383ffff */
.L_x_12:
[----:B------:R-:W-:-:S05]  /*0f80*/  VIADD R22, R22, 0x1 ;  /* 0x0000000116167836 */ /* 0x000fca0000000000 */
[----:B------:R-:W-:-:S13]  /*0f90*/  ISETP.NE.AND P0, PT, R22, 0x1000, PT ;  /* 0x000010001600780c */ /* 0x000fda0003f05270 */
[----:B------:R-:W-:Y:S05]  /*0fa0*/  @P0 BRA `(.L_x_19) ;  /* 0xfffffff800400947 */ /* 0x000fea000383ffff */
[----:B------:R-:W-:-:S05]  /*0fb0*/  IADD3 R4, PT, PT, R14, R3, R4 ;  /* 0x000000030e047210 */ /* 0x000fca0007ffe004 */
[----:B------:R-:W-:-:S05]  /*0fc0*/  IMAD.IADD R4, R5, 0x1, R4 ;  /* 0x0000000105047824 */ /* 0x000fca00078e0204 */
[----:B------:R-:W-:-:S13]  /*0fd0*/  ISETP.NE.AND P0, PT, R4, 0x4d, PT ;  /* 0x0000004d0400780c */ /* 0x000fda0003f05270 */
[----:B------:R-:W-:Y:S05]  /*0fe0*/  @P0 EXIT ;  /* 0x000000000000094d */ /* 0x000fea0003800000 */
[----:B------:R-:W2:Y:S01]  /*0ff0*/  LDC.64 R2, c[0x0][0x388] ;  /* 0x0000e200ff027b82 */ /* 0x000ea20000000a00 */
[----:B-1----:R-:W-:Y:S01]  /*1000*/  R2UR UR4, R12 ;  /* 0x000000000c0472ca */ /* 0x002fe200000e0000 */
[----:B------:R-:W-:Y:S01]  /*1010*/  IMAD.MOV.U32 R5, RZ, RZ, 0x3 ;  /* 0x00000003ff057424 */ /* 0x000fe200078e00ff */
[----:B------:R-:W-:Y:S01]  /*1020*/  R2UR UR5, R13 ;  /* 0x000000000d0572ca */ /* 0x000fe200000e0000 */
[----:B--2---:R-:W-:-:S12]  /*1030*/  IMAD.WIDE.U32 R2, R0, 0x4, R2 ;  /* 0x0000000400027825 */ /* 0x004fd800078e0002 */
[----:B------:R-:W-:Y:S01]  /*1040*/  STG.E desc[UR4][R2.64], R5 ;  /* 0x0000000502007986 */ /* 0x000fe2000c101904 */
[----:B------:R-:W-:Y:S05]  /*1050*/  EXIT ;  /* 0x000000000000794d */ /* 0x000fea0003800000 */
        .weak           $__internal_0_$__cuda_sm3x_div_rn_noftz_f32_slowpath
        .type           $__internal_0_$__cuda_sm3x_div_rn_noftz_f32_slowpath,@function
        .size           $__internal_0_$__cuda_sm3x_div_rn_noftz_f32_slowpath,(.L_x_32 - $__internal_0_$__cuda_sm3x_div_rn_noftz_f32_slowpath)
$__internal_0_$__cuda_sm3x_div_rn_noftz_f32_slowpath:
[----:B------:R-:W-:Y:S01]  /*1060*/  SHF.R.U32.HI R25, RZ, 0x17, R2 ;  /* 0x00000017ff197819 */ /* 0x000fe20000011602 */
[----:B------:R-:W-:Y:S01]  /*1070*/  BSSY.RECONVERGENT B2, `(.L_x_20) ;  /* 0x0000066000027945 */ /* 0x000fe20003800200 */
[----:B------:R-:W-:Y:S01]  /*1080*/  SHF.R.U32.HI R11, RZ, 0x17, R23 ;  /* 0x00000017ff0b7819 */ /* 0x000fe20000011617 */
[----:B------:R-:W-:Y:S01]  /*1090*/  IMAD.MOV.U32 R24, RZ, RZ, 0x43fa0000 ;  /* 0x43fa0000ff187424 */ /* 0x000fe200078e00ff */
[----:B------:R-:W-:Y:S02]  /*10a0*/  LOP3.LUT R25, R25, 0xff, RZ, 0xc0, !PT ;  /* 0x000000ff19197812 */ /* 0x000fe400078ec0ff */
[----:B------:R-:W-:-:S03]  /*10b0*/  LOP3.LUT R11, R11, 0xff, RZ, 0xc0, !PT ;  /* 0x000000ff0b0b7812 */ /* 0x000fc600078ec0ff */
[----:B------:R-:W-:Y:S02]  /*10c0*/  VIADD R25, R25, 0xffffffff ;  /* 0xffffffff19197836 */ /* 0x000fe40000000000 */
[----:B------:R-:W-:-:S03]  /*10d0*/  VIADD R9, R11, 0xffffffff ;  /* 0xffffffff0b097836 */ /* 0x000fc60000000000 */
[----:B------:R-:W-:-:S04]  /*10e0*/  ISETP.GT.U32.AND P0, PT, R25, 0xfd, PT ;  /* 0x000000fd1900780c */ /* 0x000fc80003f04070 */
[----:B------:R-:W-:-:S13]  /*10f0*/  ISETP.GT.U32.OR P0, PT, R9, 0xfd, P0 ;  /* 0x000000fd0900780c */ /* 0x000fda0000704470 */
[----:B------:R-:W-:Y:S01]  /*1100*/  @!P0 IMAD.MOV.U32 R26, RZ, RZ, RZ ;  /* 0x000000ffff1a8224 */ /* 0x000fe200078e00ff */
[----:B------:R-:W-:Y:S06]  /*1110*/  @!P0 BRA `(.L_x_21) ;  /* 0x0000000000608947 */ /* 0x000fec0003800000 */
[----:B------:R-:W-:Y:S01]  /*1120*/  IMAD.MOV.U32 R27, RZ, RZ, 0x43fa0000 ;  /* 0x43fa0000ff1b7424 */ /* 0x000fe200078e00ff */
[----:B------:R-:W-:-:S04]  /*1130*/  FSETP.GTU.FTZ.AND P0, PT, |R23|, +INF , PT ;  /* 0x7f8000001700780b */ /* 0x000fc80003f1c200 */
[----:B------:R-:W-:-:S04]  /*1140*/  FSETP.GTU.FTZ.AND P1, PT, |R27|, +INF , PT ;  /* 0x7f8000001b00780b */ /* 0x000fc80003f3c200 */
[----:B------:R-:W-:-:S13]  /*1150*/  PLOP3.LUT P0, PT, P0, P1, PT, 0xf8, 0x8f ;  /* 0x00000000008f781c */ /* 0x000fda0000703f70 */
[----:B------:R-:W-:Y:S05]  /*1160*/  @P0 BRA `(.L_x_22) ;  /* 0x0000000400540947 */ /* 0x000fea0003800000 */
[----:B------:R-:W-:-:S13]  /*1170*/  LOP3.LUT P0, RZ, R24, 0x7fffffff, R23, 0xc8, !PT ;  /* 0x7fffffff18ff7812 */ /* 0x000fda000780c817 */
[----:B------:R-:W-:Y:S05]  /*1180*/  @!P0 BRA `(.L_x_23) ;  /* 0x0000000400448947 */ /* 0x000fea0003800000 */
[----:B------:R-:W-:Y:S02]  /*1190*/  FSETP.NEU.FTZ.AND P2, PT, |R23|, +INF , PT ;  /* 0x7f8000001700780b */ /* 0x000fe40003f5d200 */
[----:B------:R-:W-:Y:S02]  /*11a0*/  FSETP.NEU.FTZ.AND P1, PT, |R27|, +INF , PT ;  /* 0x7f8000001b00780b */ /* 0x000fe40003f3d200 */
[----:B------:R-:W-:-:S11]  /*11b0*/  FSETP.NEU.FTZ.AND P0, PT, |R23|, +INF , PT ;  /* 0x7f8000001700780b */ /* 0x000fd60003f1d200 */
[----:B------:R-:W-:Y:S05]  /*11c0*/  @!P1 BRA !P2, `(.L_x_23) ;  /* 0x0000000400349947 */ /* 0x000fea0005000000 */
[----:B------:R-:W-:-:S04]  /*11d0*/  LOP3.LUT P2, RZ, R23, 0x7fffffff, RZ, 0xc0, !PT ;  /* 0x7fffffff17ff7812 */ /* 0x000fc8000784c0ff */
[----:B------:R-:W-:-:S13]  /*11e0*/  PLOP3.LUT P1, PT, P1, P2, PT, 0x2f, 0xf2 ;  /* 0x0000000000f2781c */ /* 0x000fda0000f24577 */
[----:B------:R-:W-:Y:S05]  /*11f0*/  @P1 BRA `(.L_x_24) ;  /* 0x0000000400201947 */ /* 0x000fea0003800000 */
[----:B------:R-:W-:-:S04]  /*1200*/  LOP3.LUT P1, RZ, R24, 0x7fffffff, RZ, 0xc0, !PT ;  /* 0x7fffffff18ff7812 */ /* 0x000fc8000782c0ff */
[----:B------:R-:W-:-:S13]  /*1210*/  PLOP3.LUT P0, PT, P0, P1, PT, 0x2f, 0xf2 ;  /* 0x0000000000f2781c */ /* 0x000fda0000702577 */
[----:B------:R-:W-:Y:S05]  /*1220*/  @P0 BRA `(.L_x_25) ;  /* 0x0000000400080947 */ /* 0x000fea0003800000 */
[----:B------:R-:W-:Y:S02]  /*1230*/  ISETP.GE.AND P0, PT, R9, RZ, PT ;  /* 0x000000ff0900720c */ /* 0x000fe40003f06270 */
[----:B------:R-:W-:-:S11]  /*1240*/  ISETP.GE.AND P1, PT, R25, RZ, PT ;  /* 0x000000ff1900720c */ /* 0x000fd60003f26270 */
[----:B------:R-:W-:Y:S02]  /*1250*/  @P0 IMAD.MOV.U32 R26, RZ, RZ, RZ ;  /* 0x000000ffff1a0224 */ /* 0x000fe400078e00ff */
[----:B------:R-:W-:Y:S01]  /*1260*/  @!P0 FFMA R23, R23, 1.84467440737095516160e+19, RZ ;  /* 0x5f80000017178823 */ /* 0x000fe200000000ff */
[----:B------:R-:W-:Y:S02]  /*1270*/  @!P0 IMAD.MOV.U32 R26, RZ, RZ, -0x40 ;  /* 0xffffffc0ff1a8424 */ /* 0x000fe400078e00ff */
[----:B------:R-:W-:Y:S02]  /*1280*/  @!P1 FFMA R24, R27, 1.84467440737095516160e+19, RZ ;  /* 0x5f8000001b189823 */ /* 0x000fe400000000ff */
[----:B------:R-:W-:-:S07]  /*1290*/  @!P1 VIADD R26, R26, 0x40 ;  /* 0x000000401a1a9836 */ /* 0x000fce0000000000 */
.L_x_21:
[----:B------:R-:W-:Y:S01]  /*12a0*/  SHF.R.U32.HI R9, RZ, 0x17, R2 ;  /* 0x00000017ff097819 */ /* 0x000fe20000011602 */
[----:B------:R-:W-:Y:S01]  /*12b0*/  VIADD R27, R11, 0xffffff81 ;  /* 0xffffff810b1b7836 */ /* 0x000fe20000000000 */
[----:B------:R-:W-:Y:S02]  /*12c0*/  BSSY.RECONVERGENT B3, `(.L_x_26) ;  /* 0x0000037000037945 */ /* 0x000fe40003800200 */
[----:B------:R-:W-:Y:S01]  /*12d0*/  LOP3.LUT R9, R9, 0xff, RZ, 0xc0, !PT ;  /* 0x000000ff09097812 */ /* 0x000fe200078ec0ff */
[----:B------:R-:W-:-:S03]  /*12e0*/  IMAD R11, R27, -0x800000, R23 ;  /* 0xff8000001b0b7824 */ /* 0x000fc600078e0217 */
[----:B------:R-:W-:Y:S02]  /*12f0*/  LEA R25, R9, 0xc0800000, 0x17 ;  /* 0xc080000009197811 */ /* 0x000fe400078eb8ff */
[----:B------:R-:W-:-:S03]  /*1300*/  IADD3 R9, PT, PT, R27, 0x7f, -R9 ;  /* 0x0000007f1b097810 */ /* 0x000fc60007ffe809 */
[----:B------:R-:W-:Y:S02]  /*1310*/  IMAD.IADD R24, R24, 0x1, -R25 ;  /* 0x0000000118187824 */ /* 0x000fe400078e0a19 */
[----:B------:R-:W-:Y:S02]  /*1320*/  IMAD.IADD R26, R9, 0x1, R26 ;  /* 0x00000001091a7824 */ /* 0x000fe400078e021a */
[----:B------:R0:W1:Y:S02]  /*1330*/  MUFU.RCP R25, R24 ;  /* 0x0000001800197308 */ /* 0x0000640000001000 */
[----:B0-----:R-:W-:-:S04]  /*1340*/  FADD.FTZ R24, -R24, -RZ ;  /* 0x800000ff18187221 */ /* 0x001fc80000010100 */
[----:B-1----:R-:W-:-:S04]  /*1350*/  FFMA R23, R25, R24, 1 ;  /* 0x3f80000019177423 */ /* 0x002fc80000000018 */
[----:B------:R-:W-:-:S04]  /*1360*/  FFMA R23, R25, R23, R25 ;  /* 0x0000001719177223 */ /* 0x000fc80000000019 */
[----:B------:R-:W-:-:S04]  /*1370*/  FFMA R9, R11, R23, RZ ;  /* 0x000000170b097223 */ /* 0x000fc800000000ff */
[----:B------:R-:W-:-:S04]  /*1380*/  FFMA R25, R24, R9, R11 ;  /* 0x0000000918197223 */ /* 0x000fc8000000000b */
[----:B------:R-:W-:-:S04]  /*1390*/  FFMA R25, R23, R25, R9 ;  /* 0x0000001917197223 */ /* 0x000fc80000000009 */
[----:B------:R-:W-:-:S04]  /*13a0*/  FFMA R24, R24, R25, R11 ;  /* 0x0000001918187223 */ /* 0x000fc8000000000b */
[----:B------:R-:W-:-:S05]  /*13b0*/  FFMA R9, R23, R24, R25 ;  /* 0x0000001817097223 */ /* 0x000fca0000000019 */
[----:B------:R-:W-:-:S04]  /*13c0*/  SHF.R.U32.HI R11, RZ, 0x17, R9 ;  /* 0x00000017ff0b7819 */ /* 0x000fc80000011609 */
[----:B------:R-:W-:-:S05]  /*13d0*/  LOP3.LUT R11, R11, 0xff, RZ, 0xc0, !PT ;  /* 0x000000ff0b0b7812 */ /* 0x000fca00078ec0ff */
[----:B------:R-:W-:-:S04]  /*13e0*/  IMAD.IADD R11, R11, 0x1, R26 ;  /* 0x000000010b0b7824 */ /* 0x000fc800078e021a */
[----:B------:R-:W-:-:S05]  /*13f0*/  VIADD R27, R11, 0xffffffff ;  /* 0xffffffff0b1b7836 */ /* 0x000fca0000000000 */
[----:B------:R-:W-:-:S13]  /*1400*/  ISETP.GE.U32.AND P0, PT, R27, 0xfe, PT ;  /* 0x000000fe1b00780c */ /* 0x000fda0003f06070 */
[----:B------:R-:W-:Y:S05]  /*1410*/  @!P0 BRA `(.L_x_27) ;  /* 0x0000000000808947 */ /* 0x000fea0003800000 */
[----:B------:R-:W-:-:S13]  /*1420*/  ISETP.GT.AND P0, PT, R11, 0xfe, PT ;  /* 0x000000fe0b00780c */ /* 0x000fda0003f04270 */
[----:B------:R-:W-:Y:S05]  /*1430*/  @P0 BRA `(.L_x_28) ;  /* 0x00000000006c0947 */ /* 0x000fea0003800000 */
[----:B------:R-:W-:-:S13]  /*1440*/  ISETP.GE.AND P0, PT, R11, 0x1, PT ;  /* 0x000000010b00780c */ /* 0x000fda0003f06270 */
[----:B------:R-:W-:Y:S05]  /*1450*/  @P0 BRA `(.L_x_29) ;  /* 0x0000000000740947 */ /* 0x000fea0003800000 */
[----:B------:R-:W-:Y:S02]  /*1460*/  ISETP.GE.AND P0, PT, R11, -0x18, PT ;  /* 0xffffffe80b00780c */ /* 0x000fe40003f06270 */
[----:B------:R-:W-:-:S11]  /*1470*/  LOP3.LUT R9, R9, 0x80000000, RZ, 0xc0, !PT ;  /* 0x8000000009097812 */ /* 0x000fd600078ec0ff */
[----:B------:R-:W-:Y:S05]  /*1480*/  @!P0 BRA `(.L_x_29) ;  /* 0x0000000000688947 */ /* 0x000fea0003800000 */
[CCC-:B------:R-:W-:Y:S01]  /*1490*/  FFMA.RP R26, R23.reuse, R24.reuse, R25.reuse ;  /* 0x00000018171a7223 */ /* 0x1c0fe20000008019 */
[CCC-:B------:R-:W-:Y:S01]  /*14a0*/  FFMA.RM R27, R23.reuse, R24.reuse, R25.reuse ;  /* 0x00000018171b7223 */ /* 0x1c0fe20000004019 */
[----:B------:R-:W-:Y:S01]  /*14b0*/  FFMA.RZ R23, R23, R24, R25 ;  /* 0x0000001817177223 */ /* 0x000fe2000000c019 */
[C---:B------:R-:W-:Y:S01]  /*14c0*/  VIADD R24, R11.reuse, 0x20 ;  /* 0x000000200b187836 */ /* 0x040fe20000000000 */
[C---:B------:R-:W-:Y:S02]  /*14d0*/  ISETP.NE.AND P2, PT, R11.reuse, RZ, PT ;  /* 0x000000ff0b00720c */ /* 0x040fe40003f45270 */
[----:B------:R-:W-:Y:S01]  /*14e0*/  ISETP.NE.AND P1, PT, R11, RZ, PT ;  /* 0x000000ff0b00720c */ /* 0x000fe20003f25270 */
[----:B------:R-:W-:Y:S01]  /*14f0*/  IMAD.MOV R11, RZ, RZ, -R11 ;  /* 0x000000ffff0b7224 */ /* 0x000fe200078e0a0b */
[----:B------:R-:W-:Y:S02]  /*1500*/  LOP3.LUT R23, R23, 0x7fffff, RZ, 0xc0, !PT ;  /* 0x007fffff17177812 */ /* 0x000fe400078ec0ff */
[----:B------:R-:W-:-:S02]  /*1510*/  FSETP.NEU.FTZ.AND P0, PT, R26, R27, PT ;  /* 0x0000001b1a00720b */ /* 0x000fc40003f1d000 */
[----:B------:R-:W-:Y:S02]  /*1520*/  LOP3.LUT R23, R23, 0x800000, RZ, 0xfc, !PT ;  /* 0x0080000017177812 */ /* 0x000fe400078efcff */
[----:B------:R-:W-:Y:S02]  /*1530*/  SEL R26, R11, RZ, P2 ;  /* 0x000000ff0b1a7207 */ /* 0x000fe40001000000 */
[----:B------:R-:W-:-:S04]  /*1540*/  SHF.L.U32 R24, R23, R24, RZ ;  /* 0x0000001817187219 */ /* 0x000fc800000006ff */
[----:B------:R-:W-:Y:S02]  /*1550*/  ISETP.NE.AND P1, PT, R24, RZ, P1 ;  /* 0x000000ff1800720c */ /* 0x000fe40000f25270 */
[----:B------:R-:W-:Y:S02]  /*1560*/  SHF.R.U32.HI R24, RZ, R26, R23 ;  /* 0x0000001aff187219 */ /* 0x000fe40000011617 */
[----:B------:R-:W-:Y:S02]  /*1570*/  PLOP3.LUT P0, PT, P0, P1, PT, 0xf8, 0x8f ;  /* 0x00000000008f781c */ /* 0x000fe40000703f70 */
[----:B------:R-:W-:Y:S02]  /*1580*/  SHF.R.U32.HI R23, RZ, 0x1, R24 ;  /* 0x00000001ff177819 */ /* 0x000fe40000011618 */
[----:B------:R-:W-:-:S04]  /*1590*/  SEL R26, RZ, 0x1, !P0 ;  /* 0x00000001ff1a7807 */ /* 0x000fc80004000000 */
[----:B------:R-:W-:-:S04]  /*15a0*/  LOP3.LUT R11, R26, 0x1, R23, 0xf8, !PT ;  /* 0x000000011a0b7812 */ /* 0x000fc800078ef817 */
[----:B------:R-:W-:-:S05]  /*15b0*/  LOP3.LUT R24, R11, R24, RZ, 0xc0, !PT ;  /* 0x000000180b187212 */ /* 0x000fca00078ec0ff */
[----:B------:R-:W-:-:S05]  /*15c0*/  IMAD.IADD R24, R23, 0x1, R24 ;  /* 0x0000000117187824 */ /* 0x000fca00078e0218 */
[----:B------:R-:W-:Y:S01]  /*15d0*/  LOP3.LUT R9, R24, R9, RZ, 0xfc, !PT ;  /* 0x0000000918097212 */ /* 0x000fe200078efcff */
[----:B------:R-:W-:Y:S06]  /*15e0*/  BRA `(.L_x_29) ;  /* 0x0000000000107947 */ /* 0x000fec0003800000 */
.L_x_28:
[----:B------:R-:W-:-:S04]  /*15f0*/  LOP3.LUT R9, R9, 0x80000000, RZ, 0xc0, !PT ;  /* 0x8000000009097812 */ /* 0x000fc800078ec0ff */
[----:B------:R-:W-:Y:S01]  /*1600*/  LOP3.LUT R9, R9, 0x7f800000, RZ, 0xfc, !PT ;  /* 0x7f80000009097812 */ /* 0x000fe200078efcff */
[----:B------:R-:W-:Y:S06]  /*1610*/  BRA `(.L_x_29) ;  /* 0x0000000000047947 */ /* 0x000fec0003800000 */
.L_x_27:
[----:B------:R-:W-:-:S07]  /*1620*/  IMAD R9, R26, 0x800000, R9 ;  /* 0x008000001a097824 */ /* 0x000fce00078e0209 */
.L_x_29:
[----:B------:R-:W-:Y:S05]  /*1630*/  BSYNC.RECONVERGENT B3 ;  /* 0x0000000000037941 */ /* 0x000fea0003800200 */
.L_x_26:
[----:B------:R-:W-:Y:S05]  /*1640*/  BRA `(.L_x_30) ;  /* 0x0000000000207947 */ /* 0x000fea0003800000 */
.L_x_25:
[----:B------:R-:W-:-:S04]  /*1650*/  LOP3.LUT R23, R24, 0x80000000, R23, 0x48, !PT ;  /* 0x8000000018177812 */ /* 0x000fc800078e4817 */
[----:B------:R-:W-:Y:S01]  /*1660*/  LOP3.LUT R9, R23, 0x7f800000, RZ, 0xfc, !PT ;  /* 0x7f80000017097812 */ /* 0x000fe200078efcff */
[----:B------:R-:W-:Y:S06]  /*1670*/  BRA `(.L_x_30) ;  /* 0x0000000000147947 */ /* 0x000fec0003800000 */
.L_x_24:
[----:B------:R-:W-:Y:S01]  /*1680*/  LOP3.LUT R9, R24, 0x80000000, R23, 0x48, !PT ;  /* 0x8000000018097812 */ /* 0x000fe200078e4817 */
[----:B------:R-:W-:Y:S06]  /*1690*/  BRA `(.L_x_30) ;  /* 0x00000000000c7947 */ /* 0x000fec0003800000 */
.L_x_23:
[----:B------:R-:W0:Y:S01]  /*16a0*/  MUFU.RSQ R9, -QNAN ;  /* 0xffc0000000097908 */ /* 0x000e220000001400 */
[----:B------:R-:W-:Y:S05]  /*16b0*/  BRA `(.L_x_30) ;  /* 0x0000000000047947 */ /* 0x000fea0003800000 */
.L_x_22:
[----:B------:R-:W-:-:S07]  /*16c0*/  FADD.FTZ R9, R23, R27 ;  /* 0x0000001b17097221 */ /* 0x000fce0000010000 */
.L_x_30:
[----:B------:R-:W-:Y:S05]  /*16d0*/  BSYNC.RECONVERGENT B2 ;  /* 0x0000000000027941 */ /* 0x000fea0003800200 */
.L_x_20:
[----:B------:R-:W-:-:S04]  /*16e0*/  IMAD.MOV.U32 R11, RZ, RZ, 0x0 ;  /* 0x00000000ff0b7424 */ /* 0x000fc800078e00ff */
[----:B0-----:R-:W-:Y:S05]  /*16f0*/  RET.REL.NODEC R10 `(kernel) ;  /* 0xffffffe80a407950 */ /* 0x001fea0003c3ffff */
.L_x_31:
[----:B------:R-:W-:-:S00]  /*1700*/  BRA `(.L_x_31) ;  /* 0xfffffffc00fc7947 */ /* 0x000fc0000383ffff */
[----:B------:R-:W-:-:S00]  /*1710*/  NOP ;  /* 0x0000000000007918 */ /* 0x000fc00000000000 */
        /* <DEDUP_REMOVED lines=14> */
.L_x_32:


//--------------------- .nv.shared.reserved.0     --------------------------
	.section	.nv.shared.reserved.0,"aw",@nobits
	.weak		__nv_reservedSMEM_offset_0_alias
	.size		__nv_reservedSMEM_offset_0_alias, 0, 64
	.other		__nv_reservedSMEM_offset_0_alias,@"STO_CUDA_RESERVED_SHARED STV_DEFAULT"
__nv_reservedSMEM_offset_0_alias:
	.zero		0
	.zero		64


//--------------------- .nv.constant0.kernel      --------------------------
	.section	.nv.constant0.kernel,"a",@progbits
	.sectionflags	@""
	.align	4
.nv.constant0.kernel:
	.zero		924


//--------------------- SYMBOLS --------------------------

	.type		.nv.reservedSmem.offset0,@object
	.size		.nv.reservedSmem.offset0,0x4
